//
// Generated by NVIDIA NVVM Compiler
//
// Compiler Build ID: CL-36424714
// Cuda compilation tools, release 13.0, V13.0.88
// Based on NVVM 20.0.0
//

.version 9.0
.target sm_100
.address_size 64

	// .globl	_Z9VectorAddPiS_S_i

.visible .entry _Z9VectorAddPiS_S_i(
	.param .u64 .ptr .align 1 _Z9VectorAddPiS_S_i_param_0,
	.param .u64 .ptr .align 1 _Z9VectorAddPiS_S_i_param_1,
	.param .u64 .ptr .align 1 _Z9VectorAddPiS_S_i_param_2,
	.param .u32 _Z9VectorAddPiS_S_i_param_3
)
{
	.reg .pred 	%p<2>;
	.reg .b32 	%r<6>;
	.reg .b64 	%rd<11>;

	ld.param.u64 	%rd1, [_Z9VectorAddPiS_S_i_param_0];
	ld.param.u64 	%rd2, [_Z9VectorAddPiS_S_i_param_1];
	ld.param.u64 	%rd3, [_Z9VectorAddPiS_S_i_param_2];
	ld.param.u32 	%r2, [_Z9VectorAddPiS_S_i_param_3];
	mov.u32 	%r1, %tid.x;
	setp.ge.s32 	%p1, %r1, %r2;
	@%p1 bra 	$L__BB0_2;
	cvta.to.global.u64 	%rd4, %rd1;
	cvta.to.global.u64 	%rd5, %rd2;
	cvta.to.global.u64 	%rd6, %rd3;
	mul.wide.u32 	%rd7, %r1, 4;
	add.s64 	%rd8, %rd4, %rd7;
	ld.global.u32 	%r3, [%rd8];
	add.s64 	%rd9, %rd5, %rd7;
	ld.global.u32 	%r4, [%rd9];
	add.s32 	%r5, %r4, %r3;
	add.s64 	%rd10, %rd6, %rd7;
	st.global.u32 	[%rd10], %r5;
$L__BB0_2:
	ret;

}


// ===== COMPILED SASS (sm_100) =====

	.target	sm_100

	.elftype	@"ET_EXEC"


//--------------------- .note.nv.tkinfo           --------------------------
	.section	.note.nv.tkinfo,"",@"SHT_NOTE"
	.sectionflags	@"SHF_NOTE_NV_TKINFO"
	.tkinfo
        /*0018*/ 	.word	0x00000002
        /*0030*/ 	.string	""
        /*0030*/ 	.string	"ptxas"
        /*0030*/ 	.string	"Cuda compilation tools, release 13.0, V13.0.88"
        /*0030*/ 	.string	"Build cuda_13.0.r13.0/compiler.36424714_0"
        /*0030*/ 	.string	"-arch sm_100 -m 64 "



//--------------------- .note.nv.cuinfo           --------------------------
	.section	.note.nv.cuinfo,"",@"SHT_NOTE"
	.sectionflags	@"SHF_NOTE_NV_CUINFO"
        /*0018*/ 	.short	0x0002
        /*001a*/ 	.short	0x0064
        /*001c*/ 	.short	0x0082
	.zero		2


//--------------------- .nv.info                  --------------------------
	.section	.nv.info,"",@"SHT_CUDA_INFO"
	.align	4


	//----- nvinfo : EIATTR_REGCOUNT
	.align		4
        /*0000*/ 	.byte	0x04, 0x2f
        /*0002*/ 	.short	(.L_1 - .L_0)
	.align		4
.L_0:
        /*0004*/ 	.word	index@(_Z9VectorAddPiS_S_i)
        /*0008*/ 	.word	0x0000000c


	//----- nvinfo : EIATTR_FRAME_SIZE
	.align		4
.L_1:
        /*000c*/ 	.byte	0x04, 0x11
        /*000e*/ 	.short	(.L_3 - .L_2)
	.align		4
.L_2:
        /*0010*/ 	.word	index@(_Z9VectorAddPiS_S_i)
        /*0014*/ 	.word	0x00000000


	//----- nvinfo : EIATTR_MIN_STACK_SIZE
	.align		4
.L_3:
        /*0018*/ 	.byte	0x04, 0x12
        /*001a*/ 	.short	(.L_5 - .L_4)
	.align		4
.L_4:
        /*001c*/ 	.word	index@(_Z9VectorAddPiS_S_i)
        /*0020*/ 	.word	0x00000000
.L_5:


//--------------------- .nv.compat                --------------------------
	.section	.nv.compat,"",@"SHT_CUDA_COMPAT_INFO"
	.align	4
        /*0000*/ 	.byte	0x02, 0x09, 0x00, 0x00, 0x02, 0x02, 0x01, 0x00, 0x02, 0x05, 0x05, 0x00, 0x03, 0x07, 0x01, 0x01
        /*0010*/ 	.byte	0x02, 0x03, 0x00, 0x00, 0x02, 0x06, 0x01, 0x00, 0x04, 0x0b, 0x08, 0x00, 0x09, 0x00, 0x00, 0x00
        /*0020*/ 	.byte	0x00, 0x00, 0x00, 0x00


//--------------------- .nv.info._Z9VectorAddPiS_S_i --------------------------
	.section	.nv.info._Z9VectorAddPiS_S_i,"",@"SHT_CUDA_INFO"
	.sectionflags	@""
	.align	4


	//----- nvinfo : EIATTR_CUDA_API_VERSION
	.align		4
        /*0000*/ 	.byte	0x04, 0x37
        /*0002*/ 	.short	(.L_7 - .L_6)
.L_6:
        /*0004*/ 	.word	0x00000082


	//----- nvinfo : EIATTR_KPARAM_INFO
	.align		4
.L_7:
        /*0008*/ 	.byte	0x04, 0x17
        /*000a*/ 	.short	(.L_9 - .L_8)
.L_8:
        /*000c*/ 	.word	0x00000000
        /*0010*/ 	.short	0x0003
        /*0012*/ 	.short	0x0018
        /*0014*/ 	.byte	0x00, 0xf0, 0x11, 0x00


	//----- nvinfo : EIATTR_KPARAM_INFO
	.align		4
.L_9:
        /*0018*/ 	.byte	0x04, 0x17
        /*001a*/ 	.short	(.L_11 - .L_10)
.L_10:
        /*001c*/ 	.word	0x00000000
        /*0020*/ 	.short	0x0002
        /*0022*/ 	.short	0x0010
        /*0024*/ 	.byte	0x00, 0xf5, 0x21, 0x00


	//----- nvinfo : EIATTR_KPARAM_INFO
	.align		4
.L_11:
        /*0028*/ 	.byte	0x04, 0x17
        /*002a*/ 	.short	(.L_13 - .L_12)
.L_12:
        /*002c*/ 	.word	0x00000000
        /*0030*/ 	.short	0x0001
        /*0032*/ 	.short	0x0008
        /*0034*/ 	.byte	0x00, 0xf5, 0x21, 0x00


	//----- nvinfo : EIATTR_KPARAM_INFO
	.align		4
.L_13:
        /*0038*/ 	.byte	0x04, 0x17
        /*003a*/ 	.short	(.L_15 - .L_14)
.L_14:
        /*003c*/ 	.word	0x00000000
        /*0040*/ 	.short	0x0000
        /*0042*/ 	.short	0x0000
        /*0044*/ 	.byte	0x00, 0xf5, 0x21, 0x00


	//----- nvinfo : EIATTR_SPARSE_MMA_MASK
	.align		4
.L_15:
        /*0048*/ 	.byte	0x03, 0x50
        /*004a*/ 	.short	0x0000


	//----- nvinfo : EIATTR_MAXREG_COUNT
	.align		4
        /*004c*/ 	.byte	0x03, 0x1b
        /*004e*/ 	.short	0x00ff


	//----- nvinfo : EIATTR_MERCURY_ISA_VERSION
	.align		4
        /*0050*/ 	.byte	0x03, 0x5f
        /*0052*/ 	.short	0x0101


	//----- nvinfo : EIATTR_VRC_CTA_INIT_COUNT
	.align		4
        /*0054*/ 	.byte	0x02, 0x4a
	.zero		1
	.zero		1


	//----- nvinfo : EIATTR_EXIT_INSTR_OFFSETS
	.align		4
        /*0058*/ 	.byte	0x04, 0x1c
        /*005a*/ 	.short	(.L_17 - .L_16)


	//   ....[0]....
.L_16:
        /*005c*/ 	.word	0x00000040


	//   ....[1]....
        /*0060*/ 	.word	0x00000100


	//----- nvinfo : EIATTR_CBANK_PARAM_SIZE
	.align		4
.L_17:
        /*0064*/ 	.byte	0x03, 0x19
        /*0066*/ 	.short	0x001c


	//----- nvinfo : EIATTR_PARAM_CBANK
	.align		4
        /*0068*/ 	.byte	0x04, 0x0a
        /*006a*/ 	.short	(.L_19 - .L_18)
	.align		4
.L_18:
        /*006c*/ 	.word	index@(.nv.constant0._Z9VectorAddPiS_S_i)
        /*0070*/ 	.short	0x0380
        /*0072*/ 	.short	0x001c


	//----- nvinfo : EIATTR_SW_WAR
	.align		4
.L_19:
        /*0074*/ 	.byte	0x04, 0x36
        /*0076*/ 	.short	(.L_21 - .L_20)
.L_20:
        /*0078*/ 	.word	0x00000008
.L_21:


//--------------------- .nv.callgraph             --------------------------
	.section	.nv.callgraph,"",@"SHT_CUDA_CALLGRAPH"
	.align	4
	.sectionentsize	8
	.align		4
        /*0000*/ 	.word	0x00000000
	.align		4
        /*0004*/ 	.word	0xffffffff
	.align		4
        /*0008*/ 	.word	0x00000000
	.align		4
        /*000c*/ 	.word	0xfffffffe
	.align		4
        /*0010*/ 	.word	0x00000000
	.align		4
        /*0014*/ 	.word	0xfffffffd
	.align		4
        /*0018*/ 	.word	0x00000000
	.align		4
        /*001c*/ 	.word	0xfffffffc


//--------------------- .text._Z9VectorAddPiS_S_i --------------------------
	.section	.text._Z9VectorAddPiS_S_i,"ax",@progbits
	.align	128
        .global         _Z9VectorAddPiS_S_i
        .type           _Z9VectorAddPiS_S_i,@function
        .size           _Z9VectorAddPiS_S_i,(.L_x_1 - _Z9VectorAddPiS_S_i)
        .other          _Z9VectorAddPiS_S_i,@"STO_CUDA_ENTRY STV_DEFAULT"
_Z9VectorAddPiS_S_i:
.text._Z9VectorAddPiS_S_i:
[----:B------:R-:W-:Y:S01]  /*0000*/  LDC R1, c[0x0][0x37c] ;  /* 0x0000df00ff017b82 */ /* 0x000fe20000000800 */
[----:B------:R-:W0:Y:S01]  /*0010*/  S2R R9, SR_TID.X ;  /* 0x0000000000097919 */ /* 0x000e220000002100 */
[----:B------:R-:W0:Y:S02]  /*0020*/  LDCU UR4, c[0x0][0x398] ;  /* 0x00007300ff0477ac */ /* 0x000e240008000800 */
[----:B0-----:R-:W-:-:S13]  /*0030*/  ISETP.GE.AND P0, PT, R9, UR4, PT ;  /* 0x0000000409007c0c */ /* 0x001fda000bf06270 */
[----:B------:R-:W-:Y:S05]  /*0040*/  @P0 EXIT ;  /* 0x000000000000094d */ /* 0x000fea0003800000 */
[----:B------:R-:W0:Y:S01]  /*0050*/  LDC.64 R2, c[0x0][0x380] ;  /* 0x0000e000ff027b82 */ /* 0x000e220000000a00 */
[----:B------:R-:W1:Y:S07]  /*0060*/  LDCU.64 UR4, c[0x0][0x358] ;  /* 0x00006b00ff0477ac */ /* 0x000e6e0008000a00 */
[----:B------:R-:W2:Y:S08]  /*0070*/  LDC.64 R4, c[0x0][0x388] ;  /* 0x0000e200ff047b82 */ /* 0x000eb00000000a00 */
[----:B------:R-:W3:Y:S01]  /*0080*/  LDC.64 R6, c[0x0][0x390] ;  /* 0x0000e400ff067b82 */ /* 0x000ee20000000a00 */
[----:B0-----:R-:W-:-:S06]  /*0090*/  IMAD.WIDE.U32 R2, R9, 0x4, R2 ;  /* 0x0000000409027825 */ /* 0x001fcc00078e0002 */
[----:B-1----:R-:W4:Y:S01]  /*00a0*/  LDG.E R2, desc[UR4][R2.64] ;  /* 0x0000000402027981 */ /* 0x002f22000c1e1900 */
[----:B--2---:R-:W-:-:S06]  /*00b0*/  IMAD.WIDE.U32 R4, R9, 0x4, R4 ;  /* 0x0000000409047825 */ /* 0x004fcc00078e0004 */
[----:B------:R-:W4:Y:S01]  /*00c0*/  LDG.E R5, desc[UR4][R4.64] ;  /* 0x0000000404057981 */ /* 0x000f22000c1e1900 */
[----:B---3--:R-:W-:Y:S01]  /*00d0*/  IMAD.WIDE.U32 R6, R9, 0x4, R6 ;  /* 0x0000000409067825 */ /* 0x008fe200078e0006 */
[----:B----4-:R-:W-:-:S05]  /*00e0*/  IADD3 R9, PT, PT, R2, R5, RZ ;  /* 0x0000000502097210 */ /* 0x010fca0007ffe0ff */
[----:B------:R-:W-:Y:S01]  /*00f0*/  STG.E desc[UR4][R6.64], R9 ;  /* 0x0000000906007986 */ /* 0x000fe2000c101904 */
[----:B------:R-:W-:Y:S05]  /*0100*/  EXIT ;  /* 0x000000000000794d */ /* 0x000fea0003800000 */
.L_x_0:
[----:B------:R-:W-:-:S00]  /*0110*/  BRA `(.L_x_0) ;  /* 0xfffffffc00fc7947 */ /* 0x000fc0000383ffff */
[----:B------:R-:W-:-:S00]  /*0120*/  NOP ;  /* 0x0000000000007918 */ /* 0x000fc00000000000 */
        /* <DEDUP_REMOVED lines=13> */
.L_x_1:


//--------------------- .nv.shared.reserved.0     --------------------------
	.section	.nv.shared.reserved.0,"aw",@nobits
	.weak		__nv_reservedSMEM_offset_0_alias
	.size		__nv_reservedSMEM_offset_0_alias, 0, 64
	.other		__nv_reservedSMEM_offset_0_alias,@"STO_CUDA_RESERVED_SHARED STV_DEFAULT"
__nv_reservedSMEM_offset_0_alias:
	.zero		0
	.zero		64


//--------------------- .nv.constant0._Z9VectorAddPiS_S_i --------------------------
	.section	.nv.constant0._Z9VectorAddPiS_S_i,"a",@progbits
	.sectionflags	@""
	.align	4
.nv.constant0._Z9VectorAddPiS_S_i:
	.zero		924


//--------------------- SYMBOLS --------------------------

	.type		.nv.reservedSmem.offset0,@object
	.size		.nv.reservedSmem.offset0,0x4
